//
// Generated by NVIDIA NVVM Compiler
//
// Compiler Build ID: CL-36424714
// Cuda compilation tools, release 13.0, V13.0.88
// Based on NVVM 20.0.0
//

.version 9.0
.target sm_100
.address_size 64

	// .globl	_Z14decode_shufflePhP6__halfS1_
// _ZZ14decode_shufflePhP6__halfS1_E12codebook_buf has been demoted
// _ZZ14decode_shufflePhP6__halfS1_E6in_buf has been demoted
// _ZZ14decode_shufflePhP6__halfS1_E12exchange_buf has been demoted

.visible .entry _Z14decode_shufflePhP6__halfS1_(
	.param .u64 .ptr .align 1 _Z14decode_shufflePhP6__halfS1__param_0,
	.param .u64 .ptr .align 1 _Z14decode_shufflePhP6__halfS1__param_1,
	.param .u64 .ptr .align 1 _Z14decode_shufflePhP6__halfS1__param_2
)
{
	.reg .pred 	%p<2>;
	.reg .b16 	%rs<50>;
	.reg .b32 	%r<201>;
	.reg .b64 	%rd<59>;
	// demoted variable
	.shared .align 2 .b8 _ZZ14decode_shufflePhP6__halfS1_E12codebook_buf[4096];
	// demoted variable
	.shared .align 1 .b8 _ZZ14decode_shufflePhP6__halfS1_E6in_buf[4096];
	// demoted variable
	.shared .align 2 .b8 _ZZ14decode_shufflePhP6__halfS1_E12exchange_buf[2048];
	ld.param.u64 	%rd3, [_Z14decode_shufflePhP6__halfS1__param_0];
	ld.param.u64 	%rd4, [_Z14decode_shufflePhP6__halfS1__param_1];
	ld.param.u64 	%rd2, [_Z14decode_shufflePhP6__halfS1__param_2];
	cvta.to.global.u64 	%rd1, %rd3;
	cvta.to.global.u64 	%rd5, %rd4;
	mov.u32 	%r1, %tid.x;
	mov.u32 	%r2, %ctaid.x;
	shl.b32 	%r12, %r2, 11;
	shl.b32 	%r13, %r1, 4;
	mov.u32 	%r14, _ZZ14decode_shufflePhP6__halfS1_E12codebook_buf;
	add.s32 	%r15, %r14, %r13;
	shl.b32 	%r16, %r1, 3;
	add.s32 	%r17, %r12, %r16;
	mul.wide.u32 	%rd6, %r17, 2;
	add.s64 	%rd7, %rd5, %rd6;
	ld.global.v4.u32 	{%r18, %r19, %r20, %r21}, [%rd7];
	st.shared.v4.u32 	[%r15], {%r18, %r19, %r20, %r21};
	shl.b32 	%r22, %r2, 1;
	shl.b32 	%r3, %r1, 1;
	mov.u32 	%r23, _ZZ14decode_shufflePhP6__halfS1_E6in_buf;
	add.s32 	%r199, %r23, %r3;
	shl.b32 	%r24, %r1, 9;
	add.s32 	%r198, %r24, %r22;
	mov.u32 	%r200, %r1;
$L__BB0_1:
	cvt.u64.u32 	%rd8, %r198;
	add.s64 	%rd9, %rd1, %rd8;
	ld.global.u16 	%rs1, [%rd9];
	st.shared.u16 	[%r199], %rs1;
	add.s32 	%r9, %r200, 256;
	add.s32 	%r199, %r199, 512;
	add.s32 	%r198, %r198, 131072;
	setp.lt.u32 	%p1, %r200, 1792;
	mov.u32 	%r200, %r9;
	@%p1 bra 	$L__BB0_1;
	bar.sync 	0;
	and.b32  	%r57, %r1, 1;
	and.b32  	%r59, %r16, 7936;
	mov.u32 	%r60, _ZZ14decode_shufflePhP6__halfS1_E12exchange_buf;
	add.s32 	%r61, %r60, %r59;
	and.b32  	%r62, %r16, 240;
	add.s32 	%r63, %r61, %r62;
	shl.b32 	%r64, %r1, 2;
	and.b32  	%r65, %r64, 4;
	and.b32  	%r66, %r16, 8;
	add.s32 	%r67, %r63, %r66;
	and.b32  	%r68, %r64, 112;
	add.s32 	%r69, %r61, %r68;
	shl.b32 	%r70, %r3, 1;
	and.b32  	%r71, %r70, 12;
	add.s32 	%r72, %r69, %r71;
	shl.b32 	%r73, %r2, 3;
	or.b32  	%r74, %r65, %r73;
	shl.b32 	%r75, %r1, 10;
	cvta.to.global.u64 	%rd10, %rd2;
	add.s32 	%r77, %r23, %r1;
	ld.shared.u8 	%rs34, [%r77];
	mul.wide.u16 	%r78, %rs34, 8;
	shl.b32 	%r79, %r1, 11;
	and.b32  	%r80, %r79, 2048;
	or.b32  	%r81, %r78, %r80;
	add.s32 	%r83, %r14, %r81;
	ld.shared.u64 	%rd11, [%r83];
	st.shared.u64 	[%r67], %rd11;
	bar.sync 	0;
	ld.shared.u16 	%rs2, [%r72];
	// begin inline asm
	cvt.rzi.u32.f16 %r25, %rs2;
	// end inline asm
	ld.shared.u16 	%rs3, [%r72+128];
	// begin inline asm
	cvt.rzi.u32.f16 %r26, %rs3;
	// end inline asm
	and.b32  	%r84, %r75, 1046528;
	add.s32 	%r85, %r74, %r84;
	mul.wide.u32 	%rd12, %r85, 2;
	add.s64 	%rd13, %rd10, %rd12;
	st.global.v2.u32 	[%rd13], {%r25, %r26};
	add.s32 	%r86, %r1, 256;
	and.b32  	%r87, %r86, 2046;
	or.b32  	%r88, %r87, %r57;
	add.s32 	%r89, %r23, %r88;
	ld.shared.u8 	%rs35, [%r89];
	mul.wide.u16 	%r90, %rs35, 8;
	or.b32  	%r91, %r90, %r80;
	add.s32 	%r92, %r14, %r91;
	ld.shared.u64 	%rd14, [%r92];
	st.shared.u64 	[%r67], %rd14;
	bar.sync 	0;
	ld.shared.u16 	%rs4, [%r72];
	// begin inline asm
	cvt.rzi.u32.f16 %r27, %rs4;
	// end inline asm
	ld.shared.u16 	%rs5, [%r72+128];
	// begin inline asm
	cvt.rzi.u32.f16 %r28, %rs5;
	// end inline asm
	add.s32 	%r93, %r85, 262144;
	mul.wide.u32 	%rd15, %r93, 2;
	add.s64 	%rd16, %rd10, %rd15;
	st.global.v2.u32 	[%rd16], {%r27, %r28};
	add.s32 	%r94, %r1, 512;
	and.b32  	%r95, %r94, 2046;
	or.b32  	%r96, %r95, %r57;
	add.s32 	%r97, %r23, %r96;
	ld.shared.u8 	%rs36, [%r97];
	mul.wide.u16 	%r98, %rs36, 8;
	or.b32  	%r99, %r98, %r80;
	add.s32 	%r100, %r14, %r99;
	ld.shared.u64 	%rd17, [%r100];
	st.shared.u64 	[%r67], %rd17;
	bar.sync 	0;
	ld.shared.u16 	%rs6, [%r72];
	// begin inline asm
	cvt.rzi.u32.f16 %r29, %rs6;
	// end inline asm
	ld.shared.u16 	%rs7, [%r72+128];
	// begin inline asm
	cvt.rzi.u32.f16 %r30, %rs7;
	// end inline asm
	add.s32 	%r101, %r85, 524288;
	mul.wide.u32 	%rd18, %r101, 2;
	add.s64 	%rd19, %rd10, %rd18;
	st.global.v2.u32 	[%rd19], {%r29, %r30};
	add.s32 	%r102, %r1, 768;
	and.b32  	%r103, %r102, 2046;
	or.b32  	%r104, %r103, %r57;
	add.s32 	%r105, %r23, %r104;
	ld.shared.u8 	%rs37, [%r105];
	mul.wide.u16 	%r106, %rs37, 8;
	or.b32  	%r107, %r106, %r80;
	add.s32 	%r108, %r14, %r107;
	ld.shared.u64 	%rd20, [%r108];
	st.shared.u64 	[%r67], %rd20;
	bar.sync 	0;
	ld.shared.u16 	%rs8, [%r72];
	// begin inline asm
	cvt.rzi.u32.f16 %r31, %rs8;
	// end inline asm
	ld.shared.u16 	%rs9, [%r72+128];
	// begin inline asm
	cvt.rzi.u32.f16 %r32, %rs9;
	// end inline asm
	add.s32 	%r109, %r85, 786432;
	mul.wide.u32 	%rd21, %r109, 2;
	add.s64 	%rd22, %rd10, %rd21;
	st.global.v2.u32 	[%rd22], {%r31, %r32};
	ld.shared.u8 	%rs38, [%r77+1024];
	mul.wide.u16 	%r110, %rs38, 8;
	or.b32  	%r111, %r110, %r80;
	add.s32 	%r112, %r14, %r111;
	ld.shared.u64 	%rd23, [%r112];
	st.shared.u64 	[%r67], %rd23;
	bar.sync 	0;
	ld.shared.u16 	%rs10, [%r72];
	// begin inline asm
	cvt.rzi.u32.f16 %r33, %rs10;
	// end inline asm
	ld.shared.u16 	%rs11, [%r72+128];
	// begin inline asm
	cvt.rzi.u32.f16 %r34, %rs11;
	// end inline asm
	add.s32 	%r113, %r85, 1048576;
	mul.wide.u32 	%rd24, %r113, 2;
	add.s64 	%rd25, %rd10, %rd24;
	st.global.v2.u32 	[%rd25], {%r33, %r34};
	add.s32 	%r114, %r1, 1280;
	and.b32  	%r115, %r114, 4094;
	or.b32  	%r116, %r115, %r57;
	add.s32 	%r117, %r23, %r116;
	ld.shared.u8 	%rs39, [%r117];
	mul.wide.u16 	%r118, %rs39, 8;
	or.b32  	%r119, %r118, %r80;
	add.s32 	%r120, %r14, %r119;
	ld.shared.u64 	%rd26, [%r120];
	st.shared.u64 	[%r67], %rd26;
	bar.sync 	0;
	ld.shared.u16 	%rs12, [%r72];
	// begin inline asm
	cvt.rzi.u32.f16 %r35, %rs12;
	// end inline asm
	ld.shared.u16 	%rs13, [%r72+128];
	// begin inline asm
	cvt.rzi.u32.f16 %r36, %rs13;
	// end inline asm
	add.s32 	%r121, %r85, 1310720;
	mul.wide.u32 	%rd27, %r121, 2;
	add.s64 	%rd28, %rd10, %rd27;
	st.global.v2.u32 	[%rd28], {%r35, %r36};
	add.s32 	%r122, %r1, 1536;
	and.b32  	%r123, %r122, 4094;
	or.b32  	%r124, %r123, %r57;
	add.s32 	%r125, %r23, %r124;
	ld.shared.u8 	%rs40, [%r125];
	mul.wide.u16 	%r126, %rs40, 8;
	or.b32  	%r127, %r126, %r80;
	add.s32 	%r128, %r14, %r127;
	ld.shared.u64 	%rd29, [%r128];
	st.shared.u64 	[%r67], %rd29;
	bar.sync 	0;
	ld.shared.u16 	%rs14, [%r72];
	// begin inline asm
	cvt.rzi.u32.f16 %r37, %rs14;
	// end inline asm
	ld.shared.u16 	%rs15, [%r72+128];
	// begin inline asm
	cvt.rzi.u32.f16 %r38, %rs15;
	// end inline asm
	add.s32 	%r129, %r85, 1572864;
	mul.wide.u32 	%rd30, %r129, 2;
	add.s64 	%rd31, %rd10, %rd30;
	st.global.v2.u32 	[%rd31], {%r37, %r38};
	add.s32 	%r130, %r1, 1792;
	and.b32  	%r131, %r130, 4094;
	or.b32  	%r132, %r131, %r57;
	add.s32 	%r133, %r23, %r132;
	ld.shared.u8 	%rs41, [%r133];
	mul.wide.u16 	%r134, %rs41, 8;
	or.b32  	%r135, %r134, %r80;
	add.s32 	%r136, %r14, %r135;
	ld.shared.u64 	%rd32, [%r136];
	st.shared.u64 	[%r67], %rd32;
	bar.sync 	0;
	ld.shared.u16 	%rs16, [%r72];
	// begin inline asm
	cvt.rzi.u32.f16 %r39, %rs16;
	// end inline asm
	ld.shared.u16 	%rs17, [%r72+128];
	// begin inline asm
	cvt.rzi.u32.f16 %r40, %rs17;
	// end inline asm
	add.s32 	%r137, %r85, 1835008;
	mul.wide.u32 	%rd33, %r137, 2;
	add.s64 	%rd34, %rd10, %rd33;
	st.global.v2.u32 	[%rd34], {%r39, %r40};
	ld.shared.u8 	%rs42, [%r77+2048];
	mul.wide.u16 	%r138, %rs42, 8;
	or.b32  	%r139, %r138, %r80;
	add.s32 	%r140, %r14, %r139;
	ld.shared.u64 	%rd35, [%r140];
	st.shared.u64 	[%r67], %rd35;
	bar.sync 	0;
	ld.shared.u16 	%rs18, [%r72];
	// begin inline asm
	cvt.rzi.u32.f16 %r41, %rs18;
	// end inline asm
	ld.shared.u16 	%rs19, [%r72+128];
	// begin inline asm
	cvt.rzi.u32.f16 %r42, %rs19;
	// end inline asm
	add.s32 	%r141, %r85, 2097152;
	mul.wide.u32 	%rd36, %r141, 2;
	add.s64 	%rd37, %rd10, %rd36;
	st.global.v2.u32 	[%rd37], {%r41, %r42};
	add.s32 	%r142, %r1, 2304;
	and.b32  	%r143, %r142, 4094;
	or.b32  	%r144, %r143, %r57;
	add.s32 	%r145, %r23, %r144;
	ld.shared.u8 	%rs43, [%r145];
	mul.wide.u16 	%r146, %rs43, 8;
	or.b32  	%r147, %r146, %r80;
	add.s32 	%r148, %r14, %r147;
	ld.shared.u64 	%rd38, [%r148];
	st.shared.u64 	[%r67], %rd38;
	bar.sync 	0;
	ld.shared.u16 	%rs20, [%r72];
	// begin inline asm
	cvt.rzi.u32.f16 %r43, %rs20;
	// end inline asm
	ld.shared.u16 	%rs21, [%r72+128];
	// begin inline asm
	cvt.rzi.u32.f16 %r44, %rs21;
	// end inline asm
	add.s32 	%r149, %r85, 2359296;
	mul.wide.u32 	%rd39, %r149, 2;
	add.s64 	%rd40, %rd10, %rd39;
	st.global.v2.u32 	[%rd40], {%r43, %r44};
	add.s32 	%r150, %r1, 2560;
	and.b32  	%r151, %r150, 4094;
	or.b32  	%r152, %r151, %r57;
	add.s32 	%r153, %r23, %r152;
	ld.shared.u8 	%rs44, [%r153];
	mul.wide.u16 	%r154, %rs44, 8;
	or.b32  	%r155, %r154, %r80;
	add.s32 	%r156, %r14, %r155;
	ld.shared.u64 	%rd41, [%r156];
	st.shared.u64 	[%r67], %rd41;
	bar.sync 	0;
	ld.shared.u16 	%rs22, [%r72];
	// begin inline asm
	cvt.rzi.u32.f16 %r45, %rs22;
	// end inline asm
	ld.shared.u16 	%rs23, [%r72+128];
	// begin inline asm
	cvt.rzi.u32.f16 %r46, %rs23;
	// end inline asm
	add.s32 	%r157, %r85, 2621440;
	mul.wide.u32 	%rd42, %r157, 2;
	add.s64 	%rd43, %rd10, %rd42;
	st.global.v2.u32 	[%rd43], {%r45, %r46};
	add.s32 	%r158, %r1, 2816;
	and.b32  	%r159, %r158, 4094;
	or.b32  	%r160, %r159, %r57;
	add.s32 	%r161, %r23, %r160;
	ld.shared.u8 	%rs45, [%r161];
	mul.wide.u16 	%r162, %rs45, 8;
	or.b32  	%r163, %r162, %r80;
	add.s32 	%r164, %r14, %r163;
	ld.shared.u64 	%rd44, [%r164];
	st.shared.u64 	[%r67], %rd44;
	bar.sync 	0;
	ld.shared.u16 	%rs24, [%r72];
	// begin inline asm
	cvt.rzi.u32.f16 %r47, %rs24;
	// end inline asm
	ld.shared.u16 	%rs25, [%r72+128];
	// begin inline asm
	cvt.rzi.u32.f16 %r48, %rs25;
	// end inline asm
	add.s32 	%r165, %r85, 2883584;
	mul.wide.u32 	%rd45, %r165, 2;
	add.s64 	%rd46, %rd10, %rd45;
	st.global.v2.u32 	[%rd46], {%r47, %r48};
	or.b32  	%r166, %r1, 3072;
	and.b32  	%r167, %r166, 4094;
	or.b32  	%r168, %r167, %r57;
	add.s32 	%r169, %r23, %r168;
	ld.shared.u8 	%rs46, [%r169];
	mul.wide.u16 	%r170, %rs46, 8;
	or.b32  	%r171, %r170, %r80;
	add.s32 	%r172, %r14, %r171;
	ld.shared.u64 	%rd47, [%r172];
	st.shared.u64 	[%r67], %rd47;
	bar.sync 	0;
	ld.shared.u16 	%rs26, [%r72];
	// begin inline asm
	cvt.rzi.u32.f16 %r49, %rs26;
	// end inline asm
	ld.shared.u16 	%rs27, [%r72+128];
	// begin inline asm
	cvt.rzi.u32.f16 %r50, %rs27;
	// end inline asm
	add.s32 	%r173, %r85, 3145728;
	mul.wide.u32 	%rd48, %r173, 2;
	add.s64 	%rd49, %rd10, %rd48;
	st.global.v2.u32 	[%rd49], {%r49, %r50};
	add.s32 	%r174, %r1, 3328;
	and.b32  	%r175, %r174, 8190;
	or.b32  	%r176, %r175, %r57;
	add.s32 	%r177, %r23, %r176;
	ld.shared.u8 	%rs47, [%r177];
	mul.wide.u16 	%r178, %rs47, 8;
	or.b32  	%r179, %r178, %r80;
	add.s32 	%r180, %r14, %r179;
	ld.shared.u64 	%rd50, [%r180];
	st.shared.u64 	[%r67], %rd50;
	bar.sync 	0;
	ld.shared.u16 	%rs28, [%r72];
	// begin inline asm
	cvt.rzi.u32.f16 %r51, %rs28;
	// end inline asm
	ld.shared.u16 	%rs29, [%r72+128];
	// begin inline asm
	cvt.rzi.u32.f16 %r52, %rs29;
	// end inline asm
	add.s32 	%r181, %r85, 3407872;
	mul.wide.u32 	%rd51, %r181, 2;
	add.s64 	%rd52, %rd10, %rd51;
	st.global.v2.u32 	[%rd52], {%r51, %r52};
	add.s32 	%r182, %r1, 3584;
	and.b32  	%r183, %r182, 8190;
	or.b32  	%r184, %r183, %r57;
	add.s32 	%r185, %r23, %r184;
	ld.shared.u8 	%rs48, [%r185];
	mul.wide.u16 	%r186, %rs48, 8;
	or.b32  	%r187, %r186, %r80;
	add.s32 	%r188, %r14, %r187;
	ld.shared.u64 	%rd53, [%r188];
	st.shared.u64 	[%r67], %rd53;
	bar.sync 	0;
	ld.shared.u16 	%rs30, [%r72];
	// begin inline asm
	cvt.rzi.u32.f16 %r53, %rs30;
	// end inline asm
	ld.shared.u16 	%rs31, [%r72+128];
	// begin inline asm
	cvt.rzi.u32.f16 %r54, %rs31;
	// end inline asm
	add.s32 	%r189, %r85, 3670016;
	mul.wide.u32 	%rd54, %r189, 2;
	add.s64 	%rd55, %rd10, %rd54;
	st.global.v2.u32 	[%rd55], {%r53, %r54};
	add.s32 	%r190, %r1, 3840;
	and.b32  	%r191, %r190, 8190;
	or.b32  	%r192, %r191, %r57;
	add.s32 	%r193, %r23, %r192;
	ld.shared.u8 	%rs49, [%r193];
	mul.wide.u16 	%r194, %rs49, 8;
	or.b32  	%r195, %r194, %r80;
	add.s32 	%r196, %r14, %r195;
	ld.shared.u64 	%rd56, [%r196];
	st.shared.u64 	[%r67], %rd56;
	bar.sync 	0;
	ld.shared.u16 	%rs32, [%r72];
	// begin inline asm
	cvt.rzi.u32.f16 %r55, %rs32;
	// end inline asm
	ld.shared.u16 	%rs33, [%r72+128];
	// begin inline asm
	cvt.rzi.u32.f16 %r56, %rs33;
	// end inline asm
	add.s32 	%r197, %r85, 3932160;
	mul.wide.u32 	%rd57, %r197, 2;
	add.s64 	%rd58, %rd10, %rd57;
	st.global.v2.u32 	[%rd58], {%r55, %r56};
	ret;

}


// ===== COMPILED SASS (sm_100) =====

	.target	sm_100

	.elftype	@"ET_EXEC"


//--------------------- .note.nv.tkinfo           --------------------------
	.section	.note.nv.tkinfo,"",@"SHT_NOTE"
	.sectionflags	@"SHF_NOTE_NV_TKINFO"
	.tkinfo
        /*0018*/ 	.word	0x00000002
        /*0030*/ 	.string	""
        /*0030*/ 	.string	"ptxas"
        /*0030*/ 	.string	"Cuda compilation tools, release 13.0, V13.0.88"
        /*0030*/ 	.string	"Build cuda_13.0.r13.0/compiler.36424714_0"
        /*0030*/ 	.string	"-arch sm_100 -m 64 "



//--------------------- .note.nv.cuinfo           --------------------------
	.section	.note.nv.cuinfo,"",@"SHT_NOTE"
	.sectionflags	@"SHF_NOTE_NV_CUINFO"
        /*0018*/ 	.short	0x0002
        /*001a*/ 	.short	0x0064
        /*001c*/ 	.short	0x0082
	.zero		2


//--------------------- .nv.info                  --------------------------
	.section	.nv.info,"",@"SHT_CUDA_INFO"
	.align	4


	//----- nvinfo : EIATTR_REGCOUNT
	.align		4
        /*0000*/ 	.byte	0x04, 0x2f
        /*0002*/ 	.short	(.L_1 - .L_0)
	.align		4
.L_0:
        /*0004*/ 	.word	index@(_Z14decode_shufflePhP6__halfS1_)
        /*0008*/ 	.word	0x00000017


	//----- nvinfo : EIATTR_FRAME_SIZE
	.align		4
.L_1:
        /*000c*/ 	.byte	0x04, 0x11
        /*000e*/ 	.short	(.L_3 - .L_2)
	.align		4
.L_2:
        /*0010*/ 	.word	index@(_Z14decode_shufflePhP6__halfS1_)
        /*0014*/ 	.word	0x00000000


	//----- nvinfo : EIATTR_MIN_STACK_SIZE
	.align		4
.L_3:
        /*0018*/ 	.byte	0x04, 0x12
        /*001a*/ 	.short	(.L_5 - .L_4)
	.align		4
.L_4:
        /*001c*/ 	.word	index@(_Z14decode_shufflePhP6__halfS1_)
        /*0020*/ 	.word	0x00000000
.L_5:


//--------------------- .nv.compat                --------------------------
	.section	.nv.compat,"",@"SHT_CUDA_COMPAT_INFO"
	.align	4
        /*0000*/ 	.byte	0x02, 0x09, 0x00, 0x00, 0x02, 0x02, 0x01, 0x00, 0x02, 0x05, 0x05, 0x00, 0x03, 0x07, 0x01, 0x01
        /*0010*/ 	.byte	0x02, 0x03, 0x00, 0x00, 0x02, 0x06, 0x01, 0x00, 0x04, 0x0b, 0x08, 0x00, 0x09, 0x00, 0x00, 0x00
        /*0020*/ 	.byte	0x00, 0x00, 0x00, 0x00


//--------------------- .nv.info._Z14decode_shufflePhP6__halfS1_ --------------------------
	.section	.nv.info._Z14decode_shufflePhP6__halfS1_,"",@"SHT_CUDA_INFO"
	.sectionflags	@""
	.align	4


	//----- nvinfo : EIATTR_CUDA_API_VERSION
	.align		4
        /*0000*/ 	.byte	0x04, 0x37
        /*0002*/ 	.short	(.L_7 - .L_6)
.L_6:
        /*0004*/ 	.word	0x00000082


	//----- nvinfo : EIATTR_KPARAM_INFO
	.align		4
.L_7:
        /*0008*/ 	.byte	0x04, 0x17
        /*000a*/ 	.short	(.L_9 - .L_8)
.L_8:
        /*000c*/ 	.word	0x00000000
        /*0010*/ 	.short	0x0002
        /*0012*/ 	.short	0x0010
        /*0014*/ 	.byte	0x00, 0xf5, 0x21, 0x00


	//----- nvinfo : EIATTR_KPARAM_INFO
	.align		4
.L_9:
        /*0018*/ 	.byte	0x04, 0x17
        /*001a*/ 	.short	(.L_11 - .L_10)
.L_10:
        /*001c*/ 	.word	0x00000000
        /*0020*/ 	.short	0x0001
        /*0022*/ 	.short	0x0008
        /*0024*/ 	.byte	0x00, 0xf5, 0x21, 0x00


	//----- nvinfo : EIATTR_KPARAM_INFO
	.align		4
.L_11:
        /*0028*/ 	.byte	0x04, 0x17
        /*002a*/ 	.short	(.L_13 - .L_12)
.L_12:
        /*002c*/ 	.word	0x00000000
        /*0030*/ 	.short	0x0000
        /*0032*/ 	.short	0x0000
        /*0034*/ 	.byte	0x00, 0xf5, 0x21, 0x00


	//----- nvinfo : EIATTR_SPARSE_MMA_MASK
	.align		4
.L_13:
        /*0038*/ 	.byte	0x03, 0x50
        /*003a*/ 	.short	0x0000


	//----- nvinfo : EIATTR_MAXREG_COUNT
	.align		4
        /*003c*/ 	.byte	0x03, 0x1b
        /*003e*/ 	.short	0x00ff


	//----- nvinfo : EIATTR_NUM_BARRIERS
	.align		4
        /*0040*/ 	.byte	0x02, 0x4c
        /*0042*/ 	.byte	0x01
	.zero		1


	//----- nvinfo : EIATTR_MERCURY_ISA_VERSION
	.align		4
        /*0044*/ 	.byte	0x03, 0x5f
        /*0046*/ 	.short	0x0101


	//----- nvinfo : EIATTR_VRC_CTA_INIT_COUNT
	.align		4
        /*0048*/ 	.byte	0x02, 0x4a
	.zero		1
	.zero		1


	//----- nvinfo : EIATTR_EXIT_INSTR_OFFSETS
	.align		4
        /*004c*/ 	.byte	0x04, 0x1c
        /*004e*/ 	.short	(.L_15 - .L_14)


	//   ....[0]....
.L_14:
        /*0050*/ 	.word	0x000011b0


	//----- nvinfo : EIATTR_CRS_STACK_SIZE
	.align		4
.L_15:
        /*0054*/ 	.byte	0x04, 0x1e
        /*0056*/ 	.short	(.L_17 - .L_16)
.L_16:
        /*0058*/ 	.word	0x00000000


	//----- nvinfo : EIATTR_CBANK_PARAM_SIZE
	.align		4
.L_17:
        /*005c*/ 	.byte	0x03, 0x19
        /*005e*/ 	.short	0x0018


	//----- nvinfo : EIATTR_PARAM_CBANK
	.align		4
        /*0060*/ 	.byte	0x04, 0x0a
        /*0062*/ 	.short	(.L_19 - .L_18)
	.align		4
.L_18:
        /*0064*/ 	.word	index@(.nv.constant0._Z14decode_shufflePhP6__halfS1_)
        /*0068*/ 	.short	0x0380
        /*006a*/ 	.short	0x0018


	//----- nvinfo : EIATTR_SW_WAR
	.align		4
.L_19:
        /*006c*/ 	.byte	0x04, 0x36
        /*006e*/ 	.short	(.L_21 - .L_20)
.L_20:
        /*0070*/ 	.word	0x00000008
.L_21:


//--------------------- .nv.callgraph             --------------------------
	.section	.nv.callgraph,"",@"SHT_CUDA_CALLGRAPH"
	.align	4
	.sectionentsize	8
	.align		4
        /*0000*/ 	.word	0x00000000
	.align		4
        /*0004*/ 	.word	0xffffffff
	.align		4
        /*0008*/ 	.word	0x00000000
	.align		4
        /*000c*/ 	.word	0xfffffffe
	.align		4
        /*0010*/ 	.word	0x00000000
	.align		4
        /*0014*/ 	.word	0xfffffffd
	.align		4
        /*0018*/ 	.word	0x00000000
	.align		4
        /*001c*/ 	.word	0xfffffffc


//--------------------- .text._Z14decode_shufflePhP6__halfS1_ --------------------------
	.section	.text._Z14decode_shufflePhP6__halfS1_,"ax",@progbits
	.align	128
        .global         _Z14decode_shufflePhP6__halfS1_
        .type           _Z14decode_shufflePhP6__halfS1_,@function
        .size           _Z14decode_shufflePhP6__halfS1_,(.L_x_3 - _Z14decode_shufflePhP6__halfS1_)
        .other          _Z14decode_shufflePhP6__halfS1_,@"STO_CUDA_ENTRY STV_DEFAULT"
_Z14decode_shufflePhP6__halfS1_:
.text._Z14decode_shufflePhP6__halfS1_:
[----:B------:R-:W-:Y:S01]  /*0000*/  LDC R1, c[0x0][0x37c] ;  /* 0x0000df00ff017b82 */ /* 0x000fe20000000800 */
[----:B------:R-:W0:Y:S07]  /*0010*/  S2R R6, SR_TID.X ;  /* 0x0000000000067919 */ /* 0x000e2e0000002100 */
[----:B------:R-:W1:Y:S01]  /*0020*/  LDC.64 R2, c[0x0][0x388] ;  /* 0x0000e200ff027b82 */ /* 0x000e620000000a00 */
[----:B------:R-:W2:Y:S01]  /*0030*/  LDCU.64 UR8, c[0x0][0x358] ;  /* 0x00006b00ff0877ac */ /* 0x000ea20008000a00 */
[----:B------:R-:W3:Y:S06]  /*0040*/  S2R R7, SR_CTAID.X ;  /* 0x0000000000077919 */ /* 0x000eec0000002500 */
[----:B------:R-:W4:Y:S01]  /*0050*/  S2UR UR10, SR_CgaCtaId ;  /* 0x00000000000a79c3 */ /* 0x000f220000008800 */
[----:B------:R-:W-:Y:S01]  /*0060*/  UMOV UR6, 0x400 ;  /* 0x0000040000067882 */ /* 0x000fe20000000000 */
[----:B------:R-:W1:Y:S01]  /*0070*/  LDCU.64 UR12, c[0x0][0x380] ;  /* 0x00007000ff0c77ac */ /* 0x000e620008000a00 */
[----:B0-----:R-:W-:-:S04]  /*0080*/  IMAD.SHL.U32 R0, R6, 0x8, RZ ;  /* 0x0000000806007824 */ /* 0x001fc800078e00ff */
[----:B---3--:R-:W-:-:S04]  /*0090*/  IMAD R5, R7, 0x800, R0 ;  /* 0x0000080007057824 */ /* 0x008fc800078e0200 */
[----:B-1----:R-:W-:-:S05]  /*00a0*/  IMAD.WIDE.U32 R2, R5, 0x2, R2 ;  /* 0x0000000205027825 */ /* 0x002fca00078e0002 */
[----:B--2---:R-:W2:Y:S01]  /*00b0*/  LDG.E.128 R8, desc[UR8][R2.64] ;  /* 0x0000000802087981 */ /* 0x004ea2000c1e1d00 */
[----:B----4-:R-:W-:Y:S01]  /*00c0*/  ULEA UR7, UR10, UR6, 0x18 ;  /* 0x000000060a077291 */ /* 0x010fe2000f8ec0ff */
[----:B------:R-:W-:Y:S01]  /*00d0*/  IMAD R12, R6, 0x100, R7 ;  /* 0x00000100060c7824 */ /* 0x000fe200078e0207 */
[----:B------:R-:W-:Y:S01]  /*00e0*/  UIADD3 UR4, UPT, UPT, UR6, 0x1000, URZ ;  /* 0x0000100006047890 */ /* 0x000fe2000fffe0ff */
[----:B------:R-:W-:Y:S01]  /*00f0*/  BSSY.RECONVERGENT B0, `(.L_x_0) ;  /* 0x0000010000007945 */ /* 0x000fe20003800200 */
[----:B------:R-:W-:Y:S01]  /*0100*/  MOV R13, R6 ;  /* 0x00000006000d7202 */ /* 0x000fe20000000f00 */
[----:B------:R-:W-:Y:S01]  /*0110*/  IMAD.SHL.U32 R12, R12, 0x2, RZ ;  /* 0x000000020c0c7824 */ /* 0x000fe200078e00ff */
[----:B------:R-:W-:Y:S01]  /*0120*/  LEA R4, R6, UR7, 0x4 ;  /* 0x0000000706047c11 */ /* 0x000fe2000f8e20ff */
[----:B------:R-:W-:-:S06]  /*0130*/  ULEA UR4, UR10, UR4, 0x18 ;  /* 0x000000040a047291 */ /* 0x000fcc000f8ec0ff */
[----:B------:R-:W-:Y:S01]  /*0140*/  LEA R5, R6, UR4, 0x1 ;  /* 0x0000000406057c11 */ /* 0x000fe2000f8e08ff */
[----:B--2---:R0:W-:Y:S06]  /*0150*/  STS.128 [R4], R8 ;  /* 0x0000000804007388 */ /* 0x0041ec0000000c00 */
.L_x_1:
[----:B------:R-:W-:-:S05]  /*0160*/  IADD3 R2, P0, PT, R12, UR12, RZ ;  /* 0x0000000c0c027c10 */ /* 0x000fca000ff1e0ff */
[----:B------:R-:W-:-:S05]  /*0170*/  IMAD.X R3, RZ, RZ, UR13, P0 ;  /* 0x0000000dff037e24 */ /* 0x000fca00080e06ff */
[----:B------:R-:W2:Y:S01]  /*0180*/  LDG.E.U16 R2, desc[UR8][R2.64] ;  /* 0x0000000802027981 */ /* 0x000ea2000c1e1500 */
[C---:B------:R-:W-:Y:S01]  /*0190*/  ISETP.GE.U32.AND P0, PT, R13.reuse, 0x700, PT ;  /* 0x000007000d00780c */ /* 0x040fe20003f06070 */
[----:B------:R-:W-:Y:S01]  /*01a0*/  VIADD R12, R12, 0x20000 ;  /* 0x000200000c0c7836 */ /* 0x000fe20000000000 */
[----:B------:R-:W-:Y:S01]  /*01b0*/  IADD3 R13, PT, PT, R13, 0x100, RZ ;  /* 0x000001000d0d7810 */ /* 0x000fe20007ffe0ff */
[----:B--2---:R1:W-:Y:S02]  /*01c0*/  STS.U16 [R5], R2 ;  /* 0x0000000205007388 */ /* 0x0043e40000000400 */
[----:B-1----:R-:W-:-:S08]  /*01d0*/  VIADD R5, R5, 0x200 ;  /* 0x0000020005057836 */ /* 0x002fd00000000000 */
[----:B------:R-:W-:Y:S05]  /*01e0*/  @!P0 BRA `(.L_x_1) ;  /* 0xfffffffc00dc8947 */ /* 0x000fea000383ffff */
[----:B------:R-:W-:Y:S05]  /*01f0*/  BSYNC.RECONVERGENT B0 ;  /* 0x0000000000007941 */ /* 0x000fea0003800200 */
.L_x_0:
[----:B------:R-:W-:Y:S01]  /*0200*/  BAR.SYNC.DEFER_BLOCKING 0x0 ;  /* 0x0000000000007b1d */ /* 0x000fe20000010000 */
[----:B0-----:R-:W-:Y:S01]  /*0210*/  SHF.L.U32 R4, R6, 0xb, RZ ;  /* 0x0000000b06047819 */ /* 0x001fe200000006ff */
[----:B------:R-:W-:Y:S01]  /*0220*/  UIADD3 UR5, UPT, UPT, UR6, 0x2000, URZ ;  /* 0x0000200006057890 */ /* 0x000fe2000fffe0ff */
[----:B------:R-:W-:Y:S01]  /*0230*/  LOP3.LUT R5, R0, 0x1f00, RZ, 0xc0, !PT ;  /* 0x00001f0000057812 */ /* 0x000fe200078ec0ff */
[----:B------:R-:W-:Y:S01]  /*0240*/  VIADD R10, R6, 0x100 ;  /* 0x00000100060a7836 */ /* 0x000fe20000000000 */
[----:B------:R-:W-:Y:S01]  /*0250*/  LOP3.LUT R4, R4, 0x800, RZ, 0xc0, !PT ;  /* 0x0000080004047812 */ /* 0x000fe200078ec0ff */
[----:B------:R-:W-:Y:S01]  /*0260*/  ULEA UR5, UR10, UR5, 0x18 ;  /* 0x000000050a057291 */ /* 0x000fe2000f8ec0ff */
[C---:B------:R-:W-:Y:S02]  /*0270*/  LOP3.LUT R9, R0.reuse, 0xf0, RZ, 0xc0, !PT ;  /* 0x000000f000097812 */ /* 0x040fe400078ec0ff */
[----:B------:R-:W-:Y:S02]  /*0280*/  LOP3.LUT R8, R0, 0x8, RZ, 0xc0, !PT ;  /* 0x0000000800087812 */ /* 0x000fe400078ec0ff */
[----:B------:R-:W-:-:S02]  /*0290*/  LOP3.LUT R11, R10, 0x7fe, RZ, 0xc0, !PT ;  /* 0x000007fe0a0b7812 */ /* 0x000fc400078ec0ff */
[----:B------:R-:W-:Y:S02]  /*02a0*/  IADD3 R0, PT, PT, R5, UR5, RZ ;  /* 0x0000000505007c10 */ /* 0x000fe4000fffe0ff */
[----:B------:R-:W-:Y:S01]  /*02b0*/  LOP3.LUT R12, R11, 0x1, R6, 0xf8, !PT ;  /* 0x000000010b0c7812 */ /* 0x000fe200078ef806 */
[----:B------:R-:W-:Y:S01]  /*02c0*/  IMAD.SHL.U32 R11, R6, 0x4, RZ ;  /* 0x00000004060b7824 */ /* 0x000fe200078e00ff */
[----:B------:R-:W-:Y:S01]  /*02d0*/  IADD3 R5, PT, PT, R8, R0, R9 ;  /* 0x0000000008057210 */ /* 0x000fe20007ffe009 */
[----:B------:R-:W-:-:S03]  /*02e0*/  IMAD.SHL.U32 R8, R6, 0x4, RZ ;  /* 0x0000000406087824 */ /* 0x000fc600078e00ff */
[----:B------:R-:W-:Y:S02]  /*02f0*/  LOP3.LUT R9, R11, 0x70, RZ, 0xc0, !PT ;  /* 0x000000700b097812 */ /* 0x000fe400078ec0ff */
[----:B------:R-:W-:Y:S01]  /*0300*/  LOP3.LUT R8, R8, 0xc, RZ, 0xc0, !PT ;  /* 0x0000000c08087812 */ /* 0x000fe200078ec0ff */
[----:B------:R-:W0:Y:S03]  /*0310*/  LDS.U8 R3, [R6+UR4] ;  /* 0x0000000406037984 */ /* 0x000e260008000000 */
[----:B------:R-:W-:Y:S01]  /*0320*/  IADD3 R0, PT, PT, R8, R0, R9 ;  /* 0x0000000008007210 */ /* 0x000fe20007ffe009 */
[----:B0-----:R-:W-:-:S06]  /*0330*/  IMAD R3, R3, 0x8, R4 ;  /* 0x0000000803037824 */ /* 0x001fcc00078e0204 */
[----:B------:R-:W0:Y:S04]  /*0340*/  LDS.64 R2, [R3+UR7] ;  /* 0x0000000703027984 */ /* 0x000e280008000a00 */
[----:B0-----:R0:W-:Y:S01]  /*0350*/  STS.64 [R5], R2 ;  /* 0x0000000205007388 */ /* 0x0011e20000000a00 */
[----:B------:R-:W-:Y:S08]  /*0360*/  BAR.SYNC.DEFER_BLOCKING 0x0 ;  /* 0x0000000000007b1d */ /* 0x000ff00000010000 */
[----:B0-----:R-:W0:Y:S01]  /*0370*/  LDC.64 R2, c[0x0][0x390] ;  /* 0x0000e400ff027b82 */ /* 0x001e220000000a00 */
[----:B------:R1:W2:Y:S04]  /*0380*/  LDS.U8 R15, [R12+UR4] ;  /* 0x000000040c0f7984 */ /* 0x0002a80008000000 */
[----:B------:R-:W3:Y:S04]  /*0390*/  LDS.U16 R10, [R0] ;  /* 0x00000000000a7984 */ /* 0x000ee80000000400 */
[----:B------:R-:W4:Y:S01]  /*03a0*/  LDS.U16 R13, [R0+0x80] ;  /* 0x00008000000d7984 */ /* 0x000f220000000400 */
[----:B-1----:R-:W-:Y:S01]  /*03b0*/  LOP3.LUT R12, R11, 0x4, RZ, 0xc0, !PT ;  /* 0x000000040b0c7812 */ /* 0x002fe200078ec0ff */
[----:B------:R-:W-:-:S04]  /*03c0*/  IMAD.SHL.U32 R11, R6, 0x400, RZ ;  /* 0x00000400060b7824 */ /* 0x000fc800078e00ff */
[----:B------:R-:W-:Y:S01]  /*03d0*/  IMAD R7, R7, 0x8, R12 ;  /* 0x0000000807077824 */ /* 0x000fe200078e020c */
[----:B------:R-:W-:-:S04]  /*03e0*/  LOP3.LUT R12, R11, 0xff800, RZ, 0xc0, !PT ;  /* 0x000ff8000b0c7812 */ /* 0x000fc800078ec0ff */
[----:B------:R-:W-:Y:S01]  /*03f0*/  IADD3 R7, PT, PT, R7, R12, RZ ;  /* 0x0000000c07077210 */ /* 0x000fe20007ffe0ff */
[----:B------:R-:W-:-:S05]  /*0400*/  VIADD R12, R6, 0x200 ;  /* 0x00000200060c7836 */ /* 0x000fca0000000000 */
[----:B------:R-:W-:-:S04]  /*0410*/  LOP3.LUT R17, R12, 0x7fe, RZ, 0xc0, !PT ;  /* 0x000007fe0c117812 */ /* 0x000fc800078ec0ff */
[----:B------:R-:W-:Y:S02]  /*0420*/  LOP3.LUT R18, R17, 0x1, R6, 0xf8, !PT ;  /* 0x0000000111127812 */ /* 0x000fe400078ef806 */
[----:B--2---:R-:W-:Y:S01]  /*0430*/  LEA R8, R15, R4, 0x3 ;  /* 0x000000040f087211 */ /* 0x004fe200078e18ff */
[C---:B0-----:R-:W-:Y:S01]  /*0440*/  IMAD.WIDE.U32 R14, R7.reuse, 0x2, R2 ;  /* 0x00000002070e7825 */ /* 0x041fe200078e0002 */
[----:B---3--:R-:W-:Y:S04]  /*0450*/  F2I.U32.F16.TRUNC.NTZ R10, R10 ;  /* 0x0000000a000a7305 */ /* 0x008fe8000010f000 */
[----:B------:R-:W0:Y:S04]  /*0460*/  LDS.64 R8, [R8+UR7] ;  /* 0x0000000708087984 */ /* 0x000e280008000a00 */
[----:B----4-:R-:W1:Y:S02]  /*0470*/  F2I.U32.F16.TRUNC.NTZ R11, R13 ;  /* 0x0000000d000b7305 */ /* 0x010e64000010f000 */
[----:B-1----:R1:W-:Y:S02]  /*0480*/  STG.E.64 desc[UR8][R14.64], R10 ;  /* 0x0000000a0e007986 */ /* 0x0023e4000c101b08 */
[----:B-1----:R-:W-:-:S02]  /*0490*/  VIADD R11, R7, 0x40000 ;  /* 0x00040000070b7836 */ /* 0x002fc40000000000 */
[----:B0-----:R0:W-:Y:S01]  /*04a0*/  STS.64 [R5], R8 ;  /* 0x0000000805007388 */ /* 0x0011e20000000a00 */
[----:B------:R-:W-:Y:S01]  /*04b0*/  BAR.SYNC.DEFER_BLOCKING 0x0 ;  /* 0x0000000000007b1d */ /* 0x000fe20000010000 */
[----:B0-----:R-:W-:-:S05]  /*04c0*/  IMAD.WIDE.U32 R8, R11, 0x2, R2 ;  /* 0x000000020b087825 */ /* 0x001fca00078e0002 */
[----:B------:R-:W0:Y:S04]  /*04d0*/  LDS.U8 R19, [R18+UR4] ;  /* 0x0000000412137984 */ /* 0x000e280008000000 */
[----:B------:R-:W1:Y:S04]  /*04e0*/  LDS.U16 R16, [R0] ;  /* 0x0000000000107984 */ /* 0x000e680000000400 */
[----:B------:R-:W2:Y:S01]  /*04f0*/  LDS.U16 R17, [R0+0x80] ;  /* 0x0000800000117984 */ /* 0x000ea20000000400 */
[----:B0-----:R-:W-:Y:S01]  /*0500*/  IMAD R12, R19, 0x8, R4 ;  /* 0x00000008130c7824 */ /* 0x001fe200078e0204 */
[C---:B------:R-:W-:Y:S01]  /*0510*/  IADD3 R19, PT, PT, R6.reuse, 0x300, RZ ;  /* 0x0000030006137810 */ /* 0x040fe20007ffe0ff */
[----:B-1----:R-:W-:Y:S03]  /*0520*/  F2I.U32.F16.TRUNC.NTZ R16, R16 ;  /* 0x0000001000107305 */ /* 0x002fe6000010f000 */
[----:B------:R-:W-:Y:S01]  /*0530*/  LOP3.LUT R19, R19, 0x7fe, RZ, 0xc0, !PT ;  /* 0x000007fe13137812 */ /* 0x000fe200078ec0ff */
[----:B------:R-:W0:Y:S03]  /*0540*/  LDS.64 R12, [R12+UR7] ;  /* 0x000000070c0c7984 */ /* 0x000e260008000a00 */
[----:B------:R-:W-:Y:S01]  /*0550*/  LOP3.LUT R20, R19, 0x1, R6, 0xf8, !PT ;  /* 0x0000000113147812 */ /* 0x000fe200078ef806 */
[----:B--2---:R-:W1:Y:S02]  /*0560*/  F2I.U32.F16.TRUNC.NTZ R17, R17 ;  /* 0x0000001100117305 */ /* 0x004e64000010f000 */
[----:B-1----:R-:W-:Y:S04]  /*0570*/  STG.E.64 desc[UR8][R8.64], R16 ;  /* 0x0000001008007986 */ /* 0x002fe8000c101b08 */
[----:B0-----:R0:W-:Y:S01]  /*0580*/  STS.64 [R5], R12 ;  /* 0x0000000c05007388 */ /* 0x0011e20000000a00 */
[----:B------:R-:W-:Y:S01]  /*0590*/  BAR.SYNC.DEFER_BLOCKING 0x0 ;  /* 0x0000000000007b1d */ /* 0x000fe20000010000 */
[----:B0-----:R-:W-:Y:S01]  /*05a0*/  VIADD R12, R6, 0x500 ;  /* 0x00000500060c7836 */ /* 0x001fe20000000000 */
[----:B------:R-:W-:-:S04]  /*05b0*/  IADD3 R13, PT, PT, R7, 0xc0000, RZ ;  /* 0x000c0000070d7810 */ /* 0x000fc80007ffe0ff */
[----:B------:R-:W0:Y:S04]  /*05c0*/  LDS.U8 R11, [R20+UR4] ;  /* 0x00000004140b7984 */ /* 0x000e280008000000 */
[----:B------:R-:W1:Y:S04]  /*05d0*/  LDS.U16 R18, [R0] ;  /* 0x0000000000127984 */ /* 0x000e680000000400 */
[----:B------:R-:W2:Y:S01]  /*05e0*/  LDS.U16 R19, [R0+0x80] ;  /* 0x0000800000137984 */ /* 0x000ea20000000400 */
[----:B0-----:R-:W-:Y:S01]  /*05f0*/  IMAD R14, R11, 0x8, R4 ;  /* 0x000000080b0e7824 */ /* 0x001fe200078e0204 */
[----:B------:R-:W-:Y:S01]  /*0600*/  IADD3 R11, PT, PT, R7, 0x80000, RZ ;  /* 0x00080000070b7810 */ /* 0x000fe20007ffe0ff */
[----:B-1----:R-:W-:Y:S04]  /*0610*/  F2I.U32.F16.TRUNC.NTZ R18, R18 ;  /* 0x0000001200127305 */ /* 0x002fe8000010f000 */
[----:B------:R-:W0:Y:S01]  /*0620*/  LDS.64 R14, [R14+UR7] ;  /* 0x000000070e0e7984 */ /* 0x000e220008000a00 */
[----:B------:R-:W-:-:S03]  /*0630*/  IMAD.WIDE.U32 R10, R11, 0x2, R2 ;  /* 0x000000020b0a7825 */ /* 0x000fc600078e0002 */
[----:B--2---:R-:W1:Y:S02]  /*0640*/  F2I.U32.F16.TRUNC.NTZ R19, R19 ;  /* 0x0000001300137305 */ /* 0x004e64000010f000 */
[----:B-1----:R1:W-:Y:S02]  /*0650*/  STG.E.64 desc[UR8][R10.64], R18 ;  /* 0x000000120a007986 */ /* 0x0023e4000c101b08 */
[----:B-1----:R-:W-:Y:S01]  /*0660*/  LOP3.LUT R11, R12, 0xffe, RZ, 0xc0, !PT ;  /* 0x00000ffe0c0b7812 */ /* 0x002fe200078ec0ff */
[----:B------:R-:W-:-:S03]  /*0670*/  IMAD.WIDE.U32 R12, R13, 0x2, R2 ;  /* 0x000000020d0c7825 */ /* 0x000fc600078e0002 */
[----:B------:R-:W-:Y:S01]  /*0680*/  LOP3.LUT R18, R11, 0x1, R6, 0xf8, !PT ;  /* 0x000000010b127812 */ /* 0x000fe200078ef806 */
[----:B0-----:R-:W-:Y:S01]  /*0690*/  STS.64 [R5], R14 ;  /* 0x0000000e05007388 */ /* 0x001fe20000000a00 */
[----:B------:R-:W-:Y:S01]  /*06a0*/  VIADD R19, R6, 0x600 ;  /* 0x0000060006137836 */ /* 0x000fe20000000000 */
[----:B------:R-:W-:Y:S04]  /*06b0*/  BAR.SYNC.DEFER_BLOCKING 0x0 ;  /* 0x0000000000007b1d */ /* 0x000fe80000010000 */
[----:B------:R-:W-:-:S04]  /*06c0*/  LOP3.LUT R19, R19, 0xffe, RZ, 0xc0, !PT ;  /* 0x00000ffe13137812 */ /* 0x000fc800078ec0ff */
[----:B------:R-:W-:Y:S01]  /*06d0*/  LOP3.LUT R19, R19, 0x1, R6, 0xf8, !PT ;  /* 0x0000000113137812 */ /* 0x000fe200078ef806 */
[----:B------:R-:W0:Y:S04]  /*06e0*/  LDS.U8 R9, [R6+UR4+0x400] ;  /* 0x0004000406097984 */ /* 0x000e280008000000 */
[----:B------:R-:W1:Y:S04]  /*06f0*/  LDS.U16 R16, [R0] ;  /* 0x0000000000107984 */ /* 0x000e680000000400 */
[----:B------:R-:W2:Y:S01]  /*0700*/  LDS.U16 R17, [R0+0x80] ;  /* 0x0000800000117984 */ /* 0x000ea20000000400 */
[----:B0-----:R-:W-:Y:S01]  /*0710*/  IMAD R9, R9, 0x8, R4 ;  /* 0x0000000809097824 */ /* 0x001fe200078e0204 */
[----:B-1----:R-:W-:Y:S05]  /*0720*/  F2I.U32.F16.TRUNC.NTZ R16, R16 ;  /* 0x0000001000107305 */ /* 0x002fea000010f000 */
[----:B------:R-:W0:Y:S03]  /*0730*/  LDS.64 R8, [R9+UR7] ;  /* 0x0000000709087984 */ /* 0x000e260008000a00 */
[----:B--2---:R-:W1:Y:S02]  /*0740*/  F2I.U32.F16.TRUNC.NTZ R17, R17 ;  /* 0x0000001100117305 */ /* 0x004e64000010f000 */
[----:B-1----:R1:W-:Y:S02]  /*0750*/  STG.E.64 desc[UR8][R12.64], R16 ;  /* 0x000000100c007986 */ /* 0x0023e4000c101b08 */
[----:B-1----:R-:W-:-:S02]  /*0760*/  IADD3 R13, PT, PT, R7, 0x100000, RZ ;  /* 0x00100000070d7810 */ /* 0x002fc40007ffe0ff */
[----:B0-----:R-:W-:Y:S03]  /*0770*/  STS.64 [R5], R8 ;  /* 0x0000000805007388 */ /* 0x001fe60000000a00 */
[----:B------:R-:W-:Y:S01]  /*0780*/  IMAD.WIDE.U32 R12, R13, 0x2, R2 ;  /* 0x000000020d0c7825 */ /* 0x000fe200078e0002 */
[----:B------:R-:W-:Y:S06]  /*0790*/  BAR.SYNC.DEFER_BLOCKING 0x0 ;  /* 0x0000000000007b1d */ /* 0x000fec0000010000 */
[----:B------:R0:W1:Y:S04]  /*07a0*/  LDS.U8 R11, [R18+UR4] ;  /* 0x00000004120b7984 */ /* 0x0000680008000000 */
[----:B------:R-:W2:Y:S04]  /*07b0*/  LDS.U16 R14, [R0] ;  /* 0x00000000000e7984 */ /* 0x000ea80000000400 */
[----:B------:R-:W3:Y:S01]  /*07c0*/  LDS.U16 R15, [R0+0x80] ;  /* 0x00008000000f7984 */ /* 0x000ee20000000400 */
[----:B0-----:R-:W-:-:S02]  /*07d0*/  VIADD R18, R6, 0x700 ;  /* 0x0000070006127836 */ /* 0x001fc40000000000 */
[----:B-1----:R-:W-:Y:S01]  /*07e0*/  IMAD R11, R11, 0x8, R4 ;  /* 0x000000080b0b7824 */ /* 0x002fe200078e0204 */
[----:B--2---:R-:W-:Y:S05]  /*07f0*/  F2I.U32.F16.TRUNC.NTZ R14, R14 ;  /* 0x0000000e000e7305 */ /* 0x004fea000010f000 */
[----:B------:R-:W0:Y:S03]  /*0800*/  LDS.64 R10, [R11+UR7] ;  /* 0x000000070b0a7984 */ /* 0x000e260008000a00 */
[----:B---3--:R-:W1:Y:S02]  /*0810*/  F2I.U32.F16.TRUNC.NTZ R15, R15 ;  /* 0x0000000f000f7305 */ /* 0x008e64000010f000 */
[----:B-1----:R1:W-:Y:S02]  /*0820*/  STG.E.64 desc[UR8][R12.64], R14 ;  /* 0x0000000e0c007986 */ /* 0x0023e4000c101b08 */
[----:B-1----:R-:W-:-:S02]  /*0830*/  IADD3 R13, PT, PT, R7, 0x140000, RZ ;  /* 0x00140000070d7810 */ /* 0x002fc40007ffe0ff */
[----:B------:R-:W-:Y:S01]  /*0840*/  LOP3.LUT R15, R18, 0xffe, RZ, 0xc0, !PT ;  /* 0x00000ffe120f7812 */ /* 0x000fe200078ec0ff */
[----:B0-----:R0:W-:Y:S03]  /*0850*/  STS.64 [R5], R10 ;  /* 0x0000000a05007388 */ /* 0x0011e60000000a00 */
[----:B------:R-:W-:Y:S01]  /*0860*/  LOP3.LUT R18, R15, 0x1, R6, 0xf8, !PT ;  /* 0x000000010f127812 */ /* 0x000fe200078ef806 */
[----:B------:R-:W-:Y:S01]  /*0870*/  BAR.SYNC.DEFER_BLOCKING 0x0 ;  /* 0x0000000000007b1d */ /* 0x000fe20000010000 */
[----:B0-----:R-:W-:-:S05]  /*0880*/  IMAD.WIDE.U32 R10, R13, 0x2, R2 ;  /* 0x000000020d0a7825 */ /* 0x001fca00078e0002 */
[----:B------:R-:W0:Y:S04]  /*0890*/  LDS.U8 R19, [R19+UR4] ;  /* 0x0000000413137984 */ /* 0x000e280008000000 */
[----:B------:R-:W1:Y:S04]  /*08a0*/  LDS.U16 R16, [R0] ;  /* 0x0000000000107984 */ /* 0x000e680000000400 */
[----:B------:R-:W2:Y:S01]  /*08b0*/  LDS.U16 R17, [R0+0x80] ;  /* 0x0000800000117984 */ /* 0x000ea20000000400 */
[----:B0-----:R-:W-:Y:S02]  /*08c0*/  IMAD R8, R19, 0x8, R4 ;  /* 0x0000000813087824 */ /* 0x001fe400078e0204 */
[----:B------:R-:W-:Y:S01]  /*08d0*/  VIADD R19, R7, 0x180000 ;  /* 0x0018000007137836 */ /* 0x000fe20000000000 */
[----:B-1----:R-:W-:Y:S03]  /*08e0*/  F2I.U32.F16.TRUNC.NTZ R16, R16 ;  /* 0x0000001000107305 */ /* 0x002fe6000010f000 */
[----:B------:R-:W0:Y:S05]  /*08f0*/  LDS.64 R8, [R8+UR7] ;  /* 0x0000000708087984 */ /* 0x000e2a0008000a00 */
[----:B--2---:R-:W1:Y:S02]  /*0900*/  F2I.U32.F16.TRUNC.NTZ R17, R17 ;  /* 0x0000001100117305 */ /* 0x004e64000010f000 */
[----:B-1----:R1:W-:Y:S02]  /*0910*/  STG.E.64 desc[UR8][R10.64], R16 ;  /* 0x000000100a007986 */ /* 0x0023e4000c101b08 */
[----:B-1----:R-:W-:-:S04]  /*0920*/  IMAD.WIDE.U32 R10, R19, 0x2, R2 ;  /* 0x00000002130a7825 */ /* 0x002fc800078e0002 */
[----:B------:R-:W-:Y:S01]  /*0930*/  VIADD R19, R6, 0xa00 ;  /* 0x00000a0006137836 */ /* 0x000fe20000000000 */
[----:B0-----:R-:W-:Y:S01]  /*0940*/  STS.64 [R5], R8 ;  /* 0x0000000805007388 */ /* 0x001fe20000000a00 */
[----:B------:R-:W-:Y:S03]  /*0950*/  BAR.SYNC.DEFER_BLOCKING 0x0 ;  /* 0x0000000000007b1d */ /* 0x000fe60000010000 */
[----:B------:R-:W-:-:S04]  /*0960*/  LOP3.LUT R19, R19, 0xffe, RZ, 0xc0, !PT ;  /* 0x00000ffe13137812 */ /* 0x000fc800078ec0ff */
[----:B------:R-:W-:Y:S01]  /*0970*/  LOP3.LUT R19, R19, 0x1, R6, 0xf8, !PT ;  /* 0x0000000113137812 */ /* 0x000fe200078ef806 */
        /* <DEDUP_REMOVED lines=9> */
[----:B-1----:R-:W-:Y:S01]  /*0a10*/  VIADD R11, R7, 0x1c0000 ;  /* 0x001c0000070b7836 */ /* 0x002fe20000000000 */
[----:B------:R-:W-:Y:S01]  /*0a20*/  LOP3.LUT R15, R18, 0xffe, RZ, 0xc0, !PT ;  /* 0x00000ffe120f7812 */ /* 0x000fe200078ec0ff */
[----:B0-----:R0:W-:Y:S03]  /*0a30*/  STS.64 [R5], R12 ;  /* 0x0000000c05007388 */ /* 0x0011e60000000a00 */
[----:B------:R-:W-:Y:S01]  /*0a40*/  LOP3.LUT R18, R15, 0x1, R6, 0xf8, !PT ;  /* 0x000000010f127812 */ /* 0x000fe200078ef806 */
[----:B------:R-:W-:Y:S01]  /*0a50*/  BAR.SYNC.DEFER_BLOCKING 0x0 ;  /* 0x0000000000007b1d */ /* 0x000fe20000010000 */
[----:B0-----:R-:W-:-:S05]  /*0a60*/  IMAD.WIDE.U32 R12, R11, 0x2, R2 ;  /* 0x000000020b0c7825 */ /* 0x001fca00078e0002 */
[----:B------:R-:W0:Y:S04]  /*0a70*/  LDS.U8 R9, [R6+UR4+0x800] ;  /* 0x0008000406097984 */ /* 0x000e280008000000 */
[----:B------:R-:W1:Y:S04]  /*0a80*/  LDS.U16 R16, [R0] ;  /* 0x0000000000107984 */ /* 0x000e680000000400 */
[----:B------:R-:W2:Y:S01]  /*0a90*/  LDS.U16 R17, [R0+0x80] ;  /* 0x0000800000117984 */ /* 0x000ea20000000400 */
[----:B0-----:R-:W-:Y:S01]  /*0aa0*/  LEA R9, R9, R4, 0x3 ;  /* 0x0000000409097211 */ /* 0x001fe200078e18ff */
[----:B-1----:R-:W-:Y:S05]  /*0ab0*/  F2I.U32.F16.TRUNC.NTZ R16, R16 ;  /* 0x0000001000107305 */ /* 0x002fea000010f000 */
[----:B------:R-:W0:Y:S03]  /*0ac0*/  LDS.64 R8, [R9+UR7] ;  /* 0x0000000709087984 */ /* 0x000e260008000a00 */
[----:B--2---:R-:W1:Y:S02]  /*0ad0*/  F2I.U32.F16.TRUNC.NTZ R17, R17 ;  /* 0x0000001100117305 */ /* 0x004e64000010f000 */
[----:B-1----:R1:W-:Y:S02]  /*0ae0*/  STG.E.64 desc[UR8][R12.64], R16 ;  /* 0x000000100c007986 */ /* 0x0023e4000c101b08 */
[----:B-1----:R-:W-:-:S04]  /*0af0*/  VIADD R13, R7, 0x200000 ;  /* 0x00200000070d7836 */ /* 0x002fc80000000000 */
[----:B------:R-:W-:Y:S01]  /*0b00*/  IMAD.WIDE.U32 R12, R13, 0x2, R2 ;  /* 0x000000020d0c7825 */ /* 0x000fe200078e0002 */
[----:B0-----:R-:W-:Y:S01]  /*0b10*/  STS.64 [R5], R8 ;  /* 0x0000000805007388 */ /* 0x001fe20000000a00 */
[----:B------:R-:W-:Y:S06]  /*0b20*/  BAR.SYNC.DEFER_BLOCKING 0x0 ;  /* 0x0000000000007b1d */ /* 0x000fec0000010000 */
[----:B------:R0:W1:Y:S04]  /*0b30*/  LDS.U8 R11, [R18+UR4] ;  /* 0x00000004120b7984 */ /* 0x0000680008000000 */
[----:B------:R-:W2:Y:S04]  /*0b40*/  LDS.U16 R14, [R0] ;  /* 0x00000000000e7984 */ /* 0x000ea80000000400 */
[----:B------:R-:W3:Y:S01]  /*0b50*/  LDS.U16 R15, [R0+0x80] ;  /* 0x00008000000f7984 */ /* 0x000ee20000000400 */
[----:B0-----:R-:W-:Y:S01]  /*0b60*/  VIADD R18, R6, 0xb00 ;  /* 0x00000b0006127836 */ /* 0x001fe20000000000 */
[----:B-1----:R-:W-:Y:S01]  /*0b70*/  LEA R11, R11, R4, 0x3 ;  /* 0x000000040b0b7211 */ /* 0x002fe200078e18ff */
[----:B--2---:R-:W-:Y:S05]  /*0b80*/  F2I.U32.F16.TRUNC.NTZ R14, R14 ;  /* 0x0000000e000e7305 */ /* 0x004fea000010f000 */
[----:B------:R-:W0:Y:S03]  /*0b90*/  LDS.64 R10, [R11+UR7] ;  /* 0x000000070b0a7984 */ /* 0x000e260008000a00 */
[----:B---3--:R-:W1:Y:S02]  /*0ba0*/  F2I.U32.F16.TRUNC.NTZ R15, R15 ;  /* 0x0000000f000f7305 */ /* 0x008e64000010f000 */
[----:B-1----:R1:W-:Y:S02]  /*0bb0*/  STG.E.64 desc[UR8][R12.64], R14 ;  /* 0x0000000e0c007986 */ /* 0x0023e4000c101b08 */
[----:B-1----:R-:W-:-:S04]  /*0bc0*/  VIADD R13, R7, 0x240000 ;  /* 0x00240000070d7836 */ /* 0x002fc80000000000 */
[----:B------:R-:W-:Y:S01]  /*0bd0*/  IMAD.WIDE.U32 R12, R13, 0x2, R2 ;  /* 0x000000020d0c7825 */ /* 0x000fe200078e0002 */
[----:B0-----:R0:W-:Y:S01]  /*0be0*/  STS.64 [R5], R10 ;  /* 0x0000000a05007388 */ /* 0x0011e20000000a00 */
[----:B------:R-:W-:Y:S01]  /*0bf0*/  BAR.SYNC.DEFER_BLOCKING 0x0 ;  /* 0x0000000000007b1d */ /* 0x000fe20000010000 */
[----:B0-----:R-:W-:-:S04]  /*0c00*/  LOP3.LUT R11, R18, 0xffe, RZ, 0xc0, !PT ;  /* 0x00000ffe120b7812 */ /* 0x001fc800078ec0ff */
[----:B------:R-:W-:Y:S01]  /*0c10*/  LOP3.LUT R18, R11, 0x1, R6, 0xf8, !PT ;  /* 0x000000010b127812 */ /* 0x000fe200078ef806 */
[----:B------:R-:W0:Y:S04]  /*0c20*/  LDS.U8 R19, [R19+UR4] ;  /* 0x0000000413137984 */ /* 0x000e280008000000 */
[----:B------:R-:W1:Y:S04]  /*0c30*/  LDS.U16 R16, [R0] ;  /* 0x0000000000107984 */ /* 0x000e680000000400 */
[----:B------:R-:W2:Y:S01]  /*0c40*/  LDS.U16 R17, [R0+0x80] ;  /* 0x0000800000117984 */ /* 0x000ea20000000400 */
[----:B0-----:R-:W-:-:S02]  /*0c50*/  LEA R8, R19, R4, 0x3 ;  /* 0x0000000413087211 */ /* 0x001fc400078e18ff */
[----:B------:R-:W-:Y:S01]  /*0c60*/  LOP3.LUT R19, R6, 0xc00, RZ, 0xfc, !PT ;  /* 0x00000c0006137812 */ /* 0x000fe200078efcff */
[----:B-1----:R-:W-:Y:S03]  /*0c70*/  F2I.U32.F16.TRUNC.NTZ R16, R16 ;  /* 0x0000001000107305 */ /* 0x002fe6000010f000 */
[----:B------:R-:W0:Y:S01]  /*0c80*/  LDS.64 R8, [R8+UR7] ;  /* 0x0000000708087984 */ /* 0x000e220008000a00 */
[----:B------:R-:W-:-:S04]  /*0c90*/  LOP3.LUT R19, R19, 0xffe, RZ, 0xc0, !PT ;  /* 0x00000ffe13137812 */ /* 0x000fc800078ec0ff */
[----:B------:R-:W-:Y:S01]  /*0ca0*/  LOP3.LUT R19, R19, 0x1, R6, 0xf8, !PT ;  /* 0x0000000113137812 */ /* 0x000fe200078ef806 */
        /* <DEDUP_REMOVED lines=9> */
[----:B0-----:R-:W-:-:S02]  /*0d40*/  IADD3 R18, PT, PT, R6, 0xd00, RZ ;  /* 0x00000d0006127810 */ /* 0x001fc40007ffe0ff */
        /* <DEDUP_REMOVED lines=14> */
[----:B0-----:R-:W-:Y:S01]  /*0e30*/  IMAD R8, R19, 0x8, R4 ;  /* 0x0000000813087824 */ /* 0x001fe200078e0204 */
[----:B------:R-:W-:Y:S01]  /*0e40*/  IADD3 R19, PT, PT, R6, 0xe00, RZ ;  /* 0x00000e0006137810 */ /* 0x000fe20007ffe0ff */
[----:B-1----:R-:W-:Y:S03]  /*0e50*/  F2I.U32.F16.TRUNC.NTZ R16, R16 ;  /* 0x0000001000107305 */ /* 0x002fe6000010f000 */
[----:B------:R-:W-:Y:S01]  /*0e60*/  LOP3.LUT R19, R19, 0x1ffe, RZ, 0xc0, !PT ;  /* 0x00001ffe13137812 */ /* 0x000fe200078ec0ff */
[----:B------:R-:W0:Y:S03]  /*0e70*/  LDS.64 R8, [R8+UR7] ;  /* 0x0000000708087984 */ /* 0x000e260008000a00 */
        /* <DEDUP_REMOVED lines=10> */
[----:B0-----:R-:W-:Y:S01]  /*0f20*/  IADD3 R18, PT, PT, R6, 0xf00, RZ ;  /* 0x00000f0006127810 */ /* 0x001fe20007ffe0ff */
        /* <DEDUP_REMOVED lines=14> */
[----:B0-----:R-:W-:Y:S01]  /*1010*/  IMAD R8, R19, 0x8, R4 ;  /* 0x0000000813087824 */ /* 0x001fe200078e0204 */
[C---:B------:R-:W-:Y:S01]  /*1020*/  IADD3 R19, PT, PT, R7.reuse, 0x380000, RZ ;  /* 0x0038000007137810 */ /* 0x040fe20007ffe0ff */
[----:B------:R-:W-:Y:S01]  /*1030*/  VIADD R7, R7, 0x3c0000 ;  /* 0x003c000007077836 */ /* 0x000fe20000000000 */
[----:B-1----:R-:W-:Y:S03]  /*1040*/  F2I.U32.F16.TRUNC.NTZ R16, R16 ;  /* 0x0000001000107305 */ /* 0x002fe6000010f000 */
[----:B------:R-:W0:Y:S05]  /*1050*/  LDS.64 R8, [R8+UR7] ;  /* 0x0000000708087984 */ /* 0x000e2a0008000a00 */
[----:B--2---:R-:W1:Y:S02]  /*1060*/  F2I.U32.F16.TRUNC.NTZ R17, R17 ;  /* 0x0000001100117305 */ /* 0x004e64000010f000 */
[----:B-1----:R1:W-:Y:S02]  /*1070*/  STG.E.64 desc[UR8][R10.64], R16 ;  /* 0x000000100a007986 */ /* 0x0023e4000c101b08 */
[----:B-1----:R-:W-:-:S04]  /*1080*/  IMAD.WIDE.U32 R10, R19, 0x2, R2 ;  /* 0x00000002130a7825 */ /* 0x002fc800078e0002 */
[----:B------:R-:W-:Y:S01]  /*1090*/  IMAD.WIDE.U32 R2, R7, 0x2, R2 ;  /* 0x0000000207027825 */ /* 0x000fe200078e0002 */
[----:B0-----:R-:W-:Y:S01]  /*10a0*/  STS.64 [R5], R8 ;  /* 0x0000000805007388 */ /* 0x001fe20000000a00 */
[----:B------:R-:W-:Y:S06]  /*10b0*/  BAR.SYNC.DEFER_BLOCKING 0x0 ;  /* 0x0000000000007b1d */ /* 0x000fec0000010000 */
[----:B------:R-:W0:Y:S04]  /*10c0*/  LDS.U8 R13, [R18+UR4] ;  /* 0x00000004120d7984 */ /* 0x000e280008000000 */
[----:B------:R-:W1:Y:S04]  /*10d0*/  LDS.U16 R6, [R0] ;  /* 0x0000000000067984 */ /* 0x000e680000000400 */
[----:B------:R-:W2:Y:S01]  /*10e0*/  LDS.U16 R15, [R0+0x80] ;  /* 0x00008000000f7984 */ /* 0x000ea20000000400 */
[----:B0-----:R-:W-:Y:S01]  /*10f0*/  IMAD R13, R13, 0x8, R4 ;  /* 0x000000080d0d7824 */ /* 0x001fe200078e0204 */
[----:B-1----:R-:W-:Y:S05]  /*1100*/  F2I.U32.F16.TRUNC.NTZ R14, R6 ;  /* 0x00000006000e7305 */ /* 0x002fea000010f000 */
[----:B------:R-:W0:Y:S03]  /*1110*/  LDS.64 R12, [R13+UR7] ;  /* 0x000000070d0c7984 */ /* 0x000e260008000a00 */
[----:B--2---:R-:W1:Y:S02]  /*1120*/  F2I.U32.F16.TRUNC.NTZ R15, R15 ;  /* 0x0000000f000f7305 */ /* 0x004e64000010f000 */
[----:B-1----:R-:W-:Y:S04]  /*1130*/  STG.E.64 desc[UR8][R10.64], R14 ;  /* 0x0000000e0a007986 */ /* 0x002fe8000c101b08 */
[----:B0-----:R-:W-:Y:S01]  /*1140*/  STS.64 [R5], R12 ;  /* 0x0000000c05007388 */ /* 0x001fe20000000a00 */
[----:B------:R-:W-:Y:S06]  /*1150*/  BAR.SYNC.DEFER_BLOCKING 0x0 ;  /* 0x0000000000007b1d */ /* 0x000fec0000010000 */
[----:B------:R-:W0:Y:S04]  /*1160*/  LDS.U16 R4, [R0] ;  /* 0x0000000000047984 */ /* 0x000e280000000400 */
[----:B------:R-:W1:Y:S01]  /*1170*/  LDS.U16 R9, [R0+0x80] ;  /* 0x0000800000097984 */ /* 0x000e620000000400 */
[----:B0-----:R-:W-:Y:S08]  /*1180*/  F2I.U32.F16.TRUNC.NTZ R8, R4 ;  /* 0x0000000400087305 */ /* 0x001ff0000010f000 */
[----:B-1----:R-:W0:Y:S02]  /*1190*/  F2I.U32.F16.TRUNC.NTZ R9, R9 ;  /* 0x0000000900097305 */ /* 0x002e24000010f000 */
[----:B0-----:R-:W-:Y:S01]  /*11a0*/  STG.E.64 desc[UR8][R2.64], R8 ;  /* 0x0000000802007986 */ /* 0x001fe2000c101b08 */
[----:B------:R-:W-:Y:S05]  /*11b0*/  EXIT ;  /* 0x000000000000794d */ /* 0x000fea0003800000 */
.L_x_2:
[----:B------:R-:W-:-:S00]  /*11c0*/  BRA `(.L_x_2) ;  /* 0xfffffffc00fc7947 */ /* 0x000fc0000383ffff */
[----:B------:R-:W-:-:S00]  /*11d0*/  NOP ;  /* 0x0000000000007918 */ /* 0x000fc00000000000 */
        /* <DEDUP_REMOVED lines=10> */
.L_x_3:


//--------------------- .nv.shared._Z14decode_shufflePhP6__halfS1_ --------------------------
	.section	.nv.shared._Z14decode_shufflePhP6__halfS1_,"aw",@nobits
	.sectionflags	@""
	.align	2
.nv.shared._Z14decode_shufflePhP6__halfS1_:
	.zero		11264


//--------------------- .nv.shared.reserved.0     --------------------------
	.section	.nv.shared.reserved.0,"aw",@nobits
	.weak		__nv_reservedSMEM_offset_0_alias
	.size		__nv_reservedSMEM_offset_0_alias, 0, 64
	.other		__nv_reservedSMEM_offset_0_alias,@"STO_CUDA_RESERVED_SHARED STV_DEFAULT"
__nv_reservedSMEM_offset_0_alias:
	.zero		0
	.zero		64


//--------------------- .nv.constant0._Z14decode_shufflePhP6__halfS1_ --------------------------
	.section	.nv.constant0._Z14decode_shufflePhP6__halfS1_,"a",@progbits
	.sectionflags	@""
	.align	4
.nv.constant0._Z14decode_shufflePhP6__halfS1_:
	.zero		920


//--------------------- SYMBOLS --------------------------

	.type		.nv.reservedSmem.offset0,@object
	.size		.nv.reservedSmem.offset0,0x4
	.type		.nv.reservedSmem.cap,@object
	.size		.nv.reservedSmem.cap,0x4
